//
// Generated by NVIDIA NVVM Compiler
//
// Compiler Build ID: CL-36424714
// Cuda compilation tools, release 13.0, V13.0.88
// Based on NVVM 20.0.0
//

.version 9.0
.target sm_100
.address_size 64

	// .globl	mandelbrot

.visible .entry mandelbrot(
	.param .u32 mandelbrot_param_0,
	.param .u32 mandelbrot_param_1,
	.param .u32 mandelbrot_param_2,
	.param .u32 mandelbrot_param_3,
	.param .f64 mandelbrot_param_4,
	.param .f64 mandelbrot_param_5,
	.param .f64 mandelbrot_param_6,
	.param .f64 mandelbrot_param_7,
	.param .f64 mandelbrot_param_8,
	.param .f64 mandelbrot_param_9,
	.param .u64 .ptr .align 1 mandelbrot_param_10
)
{
	.reg .pred 	%p<5>;
	.reg .b32 	%r<17>;
	.reg .b64 	%rd<5>;
	.reg .b64 	%fd<36>;

	ld.param.u32 	%r7, [mandelbrot_param_0];
	ld.param.u32 	%r5, [mandelbrot_param_1];
	ld.param.u32 	%r6, [mandelbrot_param_2];
	ld.param.f64 	%fd11, [mandelbrot_param_4];
	ld.param.f64 	%fd12, [mandelbrot_param_5];
	ld.param.f64 	%fd13, [mandelbrot_param_6];
	ld.param.f64 	%fd14, [mandelbrot_param_7];
	ld.param.f64 	%fd15, [mandelbrot_param_8];
	ld.param.f64 	%fd16, [mandelbrot_param_9];
	ld.param.u64 	%rd1, [mandelbrot_param_10];
	mov.u32 	%r8, %tid.x;
	mov.u32 	%r9, %ctaid.x;
	mov.u32 	%r10, %ntid.x;
	mad.lo.s32 	%r1, %r9, %r10, %r8;
	setp.ge.s32 	%p1, %r1, %r7;
	@%p1 bra 	$L__BB0_7;
	div.s32 	%r11, %r1, %r6;
	mul.lo.s32 	%r12, %r11, %r6;
	sub.s32 	%r13, %r1, %r12;
	cvt.rn.f64.s32 	%fd18, %r13;
	sub.f64 	%fd19, %fd13, %fd11;
	mul.f64 	%fd20, %fd19, %fd18;
	div.rn.f64 	%fd21, %fd20, 0d4089000000000000;
	add.f64 	%fd22, %fd11, %fd21;
	add.f64 	%fd1, %fd15, %fd22;
	cvt.rn.f64.s32 	%fd23, %r11;
	sub.f64 	%fd24, %fd14, %fd12;
	mul.f64 	%fd25, %fd24, %fd23;
	div.rn.f64 	%fd26, %fd25, 0d4089000000000000;
	add.f64 	%fd27, %fd12, %fd26;
	add.f64 	%fd2, %fd16, %fd27;
	setp.lt.s32 	%p2, %r5, 1;
	mov.f64 	%fd35, 0d0000000000000000;
	@%p2 bra 	$L__BB0_6;
	mov.f64 	%fd33, 0d0000000000000000;
	mov.b32 	%r15, 0;
	mov.f64 	%fd34, %fd33;
$L__BB0_3:
	mul.f64 	%fd5, %fd34, %fd34;
	mul.f64 	%fd6, %fd33, %fd33;
	add.f64 	%fd29, %fd5, %fd6;
	setp.geu.f64 	%p3, %fd29, 0d4010000000000000;
	mov.u32 	%r16, %r15;
	@%p3 bra 	$L__BB0_5;
	sub.f64 	%fd30, %fd5, %fd6;
	mul.f64 	%fd31, %fd34, %fd33;
	fma.rn.f64 	%fd32, %fd34, %fd33, %fd31;
	add.f64 	%fd34, %fd1, %fd30;
	add.f64 	%fd33, %fd2, %fd32;
	add.s32 	%r15, %r15, 1;
	setp.ne.s32 	%p4, %r15, %r5;
	mov.u32 	%r16, %r5;
	@%p4 bra 	$L__BB0_3;
$L__BB0_5:
	cvt.rn.f64.u32 	%fd35, %r16;
$L__BB0_6:
	cvta.to.global.u64 	%rd2, %rd1;
	mul.wide.s32 	%rd3, %r1, 8;
	add.s64 	%rd4, %rd2, %rd3;
	st.global.f64 	[%rd4], %fd35;
$L__BB0_7:
	ret;

}


// ===== COMPILED SASS (sm_100) =====

	.target	sm_100

	.elftype	@"ET_EXEC"


//--------------------- .note.nv.tkinfo           --------------------------
	.section	.note.nv.tkinfo,"",@"SHT_NOTE"
	.sectionflags	@"SHF_NOTE_NV_TKINFO"
	.tkinfo
        /*0018*/ 	.word	0x00000002
        /*0030*/ 	.string	""
        /*0030*/ 	.string	"ptxas"
        /*0030*/ 	.string	"Cuda compilation tools, release 13.0, V13.0.88"
        /*0030*/ 	.string	"Build cuda_13.0.r13.0/compiler.36424714_0"
        /*0030*/ 	.string	"-arch sm_100 -m 64 "



//--------------------- .note.nv.cuinfo           --------------------------
	.section	.note.nv.cuinfo,"",@"SHT_NOTE"
	.sectionflags	@"SHF_NOTE_NV_CUINFO"
        /*0018*/ 	.short	0x0002
        /*001a*/ 	.short	0x0064
        /*001c*/ 	.short	0x0082
	.zero		2


//--------------------- .nv.info                  --------------------------
	.section	.nv.info,"",@"SHT_CUDA_INFO"
	.align	4


	//----- nvinfo : EIATTR_REGCOUNT
	.align		4
        /*0000*/ 	.byte	0x04, 0x2f
        /*0002*/ 	.short	(.L_1 - .L_0)
	.align		4
.L_0:
        /*0004*/ 	.word	index@(mandelbrot)
        /*0008*/ 	.word	0x0000001c


	//----- nvinfo : EIATTR_FRAME_SIZE
	.align		4
.L_1:
        /*000c*/ 	.byte	0x04, 0x11
        /*000e*/ 	.short	(.L_3 - .L_2)
	.align		4
.L_2:
        /*0010*/ 	.word	index@($__internal_0_$__cuda_sm20_div_rn_f64_full)
        /*0014*/ 	.word	0x00000000


	//----- nvinfo : EIATTR_FRAME_SIZE
	.align		4
.L_3:
        /*0018*/ 	.byte	0x04, 0x11
        /*001a*/ 	.short	(.L_5 - .L_4)
	.align		4
.L_4:
        /*001c*/ 	.word	index@(mandelbrot)
        /*0020*/ 	.word	0x00000000


	//----- nvinfo : EIATTR_MIN_STACK_SIZE
	.align		4
.L_5:
        /*0024*/ 	.byte	0x04, 0x12
        /*0026*/ 	.short	(.L_7 - .L_6)
	.align		4
.L_6:
        /*0028*/ 	.word	index@(mandelbrot)
        /*002c*/ 	.word	0x00000000
.L_7:


//--------------------- .nv.compat                --------------------------
	.section	.nv.compat,"",@"SHT_CUDA_COMPAT_INFO"
	.align	4
        /*0000*/ 	.byte	0x02, 0x09, 0x00, 0x00, 0x02, 0x02, 0x01, 0x00, 0x02, 0x05, 0x05, 0x00, 0x03, 0x07, 0x01, 0x01
        /*0010*/ 	.byte	0x02, 0x03, 0x00, 0x00, 0x02, 0x06, 0x01, 0x00, 0x04, 0x0b, 0x08, 0x00, 0x01, 0x00, 0x00, 0x00
        /*0020*/ 	.byte	0x00, 0x00, 0x00, 0x00


//--------------------- .nv.info.mandelbrot       --------------------------
	.section	.nv.info.mandelbrot,"",@"SHT_CUDA_INFO"
	.sectionflags	@""
	.align	4


	//----- nvinfo : EIATTR_CUDA_API_VERSION
	.align		4
        /*0000*/ 	.byte	0x04, 0x37
        /*0002*/ 	.short	(.L_9 - .L_8)
.L_8:
        /*0004*/ 	.word	0x00000082


	//----- nvinfo : EIATTR_KPARAM_INFO
	.align		4
.L_9:
        /*0008*/ 	.byte	0x04, 0x17
        /*000a*/ 	.short	(.L_11 - .L_10)
.L_10:
        /*000c*/ 	.word	0x00000000
        /*0010*/ 	.short	0x000a
        /*0012*/ 	.short	0x0040
        /*0014*/ 	.byte	0x00, 0xf5, 0x21, 0x00


	//----- nvinfo : EIATTR_KPARAM_INFO
	.align		4
.L_11:
        /*0018*/ 	.byte	0x04, 0x17
        /*001a*/ 	.short	(.L_13 - .L_12)
.L_12:
        /*001c*/ 	.word	0x00000000
        /*0020*/ 	.short	0x0009
        /*0022*/ 	.short	0x0038
        /*0024*/ 	.byte	0x00, 0xf0, 0x21, 0x00


	//----- nvinfo : EIATTR_KPARAM_INFO
	.align		4
.L_13:
        /*0028*/ 	.byte	0x04, 0x17
        /*002a*/ 	.short	(.L_15 - .L_14)
.L_14:
        /*002c*/ 	.word	0x00000000
        /*0030*/ 	.short	0x0008
        /*0032*/ 	.short	0x0030
        /*0034*/ 	.byte	0x00, 0xf0, 0x21, 0x00


	//----- nvinfo : EIATTR_KPARAM_INFO
	.align		4
.L_15:
        /*0038*/ 	.byte	0x04, 0x17
        /*003a*/ 	.short	(.L_17 - .L_16)
.L_16:
        /*003c*/ 	.word	0x00000000
        /*0040*/ 	.short	0x0007
        /*0042*/ 	.short	0x0028
        /*0044*/ 	.byte	0x00, 0xf0, 0x21, 0x00


	//----- nvinfo : EIATTR_KPARAM_INFO
	.align		4
.L_17:
        /*0048*/ 	.byte	0x04, 0x17
        /*004a*/ 	.short	(.L_19 - .L_18)
.L_18:
        /*004c*/ 	.word	0x00000000
        /*0050*/ 	.short	0x0006
        /*0052*/ 	.short	0x0020
        /*0054*/ 	.byte	0x00, 0xf0, 0x21, 0x00


	//----- nvinfo : EIATTR_KPARAM_INFO
	.align		4
.L_19:
        /*0058*/ 	.byte	0x04, 0x17
        /*005a*/ 	.short	(.L_21 - .L_20)
.L_20:
        /*005c*/ 	.word	0x00000000
        /*0060*/ 	.short	0x0005
        /*0062*/ 	.short	0x0018
        /*0064*/ 	.byte	0x00, 0xf0, 0x21, 0x00


	//----- nvinfo : EIATTR_KPARAM_INFO
	.align		4
.L_21:
        /*0068*/ 	.byte	0x04, 0x17
        /*006a*/ 	.short	(.L_23 - .L_22)
.L_22:
        /*006c*/ 	.word	0x00000000
        /*0070*/ 	.short	0x0004
        /*0072*/ 	.short	0x0010
        /*0074*/ 	.byte	0x00, 0xf0, 0x21, 0x00


	//----- nvinfo : EIATTR_KPARAM_INFO
	.align		4
.L_23:
        /*0078*/ 	.byte	0x04, 0x17
        /*007a*/ 	.short	(.L_25 - .L_24)
.L_24:
        /*007c*/ 	.word	0x00000000
        /*0080*/ 	.short	0x0003
        /*0082*/ 	.short	0x000c
        /*0084*/ 	.byte	0x00, 0xf0, 0x11, 0x00


	//----- nvinfo : EIATTR_KPARAM_INFO
	.align		4
.L_25:
        /*0088*/ 	.byte	0x04, 0x17
        /*008a*/ 	.short	(.L_27 - .L_26)
.L_26:
        /*008c*/ 	.word	0x00000000
        /*0090*/ 	.short	0x0002
        /*0092*/ 	.short	0x0008
        /*0094*/ 	.byte	0x00, 0xf0, 0x11, 0x00


	//----- nvinfo : EIATTR_KPARAM_INFO
	.align		4
.L_27:
        /*0098*/ 	.byte	0x04, 0x17
        /*009a*/ 	.short	(.L_29 - .L_28)
.L_28:
        /*009c*/ 	.word	0x00000000
        /*00a0*/ 	.short	0x0001
        /*00a2*/ 	.short	0x0004
        /*00a4*/ 	.byte	0x00, 0xf0, 0x11, 0x00


	//----- nvinfo : EIATTR_KPARAM_INFO
	.align		4
.L_29:
        /*00a8*/ 	.byte	0x04, 0x17
        /*00aa*/ 	.short	(.L_31 - .L_30)
.L_30:
        /*00ac*/ 	.word	0x00000000
        /*00b0*/ 	.short	0x0000
        /*00b2*/ 	.short	0x0000
        /*00b4*/ 	.byte	0x00, 0xf0, 0x11, 0x00


	//----- nvinfo : EIATTR_SPARSE_MMA_MASK
	.align		4
.L_31:
        /*00b8*/ 	.byte	0x03, 0x50
        /*00ba*/ 	.short	0x0000


	//----- nvinfo : EIATTR_MAXREG_COUNT
	.align		4
        /*00bc*/ 	.byte	0x03, 0x1b
        /*00be*/ 	.short	0x00ff


	//----- nvinfo : EIATTR_MERCURY_ISA_VERSION
	.align		4
        /*00c0*/ 	.byte	0x03, 0x5f
        /*00c2*/ 	.short	0x0101


	//----- nvinfo : EIATTR_VRC_CTA_INIT_COUNT
	.align		4
        /*00c4*/ 	.byte	0x02, 0x4a
	.zero		1
	.zero		1


	//----- nvinfo : EIATTR_EXIT_INSTR_OFFSETS
	.align		4
        /*00c8*/ 	.byte	0x04, 0x1c
        /*00ca*/ 	.short	(.L_33 - .L_32)


	//   ....[0]....
.L_32:
        /*00cc*/ 	.word	0x00000070


	//   ....[1]....
        /*00d0*/ 	.word	0x000007f0


	//----- nvinfo : EIATTR_CRS_STACK_SIZE
	.align		4
.L_33:
        /*00d4*/ 	.byte	0x04, 0x1e
        /*00d6*/ 	.short	(.L_35 - .L_34)
.L_34:
        /*00d8*/ 	.word	0x00000000


	//----- nvinfo : EIATTR_CBANK_PARAM_SIZE
	.align		4
.L_35:
        /*00dc*/ 	.byte	0x03, 0x19
        /*00de*/ 	.short	0x0048


	//----- nvinfo : EIATTR_PARAM_CBANK
	.align		4
        /*00e0*/ 	.byte	0x04, 0x0a
        /*00e2*/ 	.short	(.L_37 - .L_36)
	.align		4
.L_36:
        /*00e4*/ 	.word	index@(.nv.constant0.mandelbrot)
        /*00e8*/ 	.short	0x0380
        /*00ea*/ 	.short	0x0048


	//----- nvinfo : EIATTR_SW_WAR
	.align		4
.L_37:
        /*00ec*/ 	.byte	0x04, 0x36
        /*00ee*/ 	.short	(.L_39 - .L_38)
.L_38:
        /*00f0*/ 	.word	0x00000008
.L_39:


//--------------------- .nv.callgraph             --------------------------
	.section	.nv.callgraph,"",@"SHT_CUDA_CALLGRAPH"
	.align	4
	.sectionentsize	8
	.align		4
        /*0000*/ 	.word	0x00000000
	.align		4
        /*0004*/ 	.word	0xffffffff
	.align		4
        /*0008*/ 	.word	0x00000000
	.align		4
        /*000c*/ 	.word	0xfffffffe
	.align		4
        /*0010*/ 	.word	0x00000000
	.align		4
        /*0014*/ 	.word	0xfffffffd
	.align		4
        /*0018*/ 	.word	0x00000000
	.align		4
        /*001c*/ 	.word	0xfffffffc


//--------------------- .text.mandelbrot          --------------------------
	.section	.text.mandelbrot,"ax",@progbits
	.align	128
        .global         mandelbrot
        .type           mandelbrot,@function
        .size           mandelbrot,(.L_x_14 - mandelbrot)
        .other          mandelbrot,@"STO_CUDA_ENTRY STV_DEFAULT"
mandelbrot:
.text.mandelbrot:
[----:B------:R-:W-:Y:S01]  /*0000*/  LDC R1, c[0x0][0x37c] ;  /* 0x0000df00ff017b82 */ /* 0x000fe20000000800 */
[----:B------:R-:W0:Y:S07]  /*0010*/  S2R R0, SR_TID.X ;  /* 0x0000000000007919 */ /* 0x000e2e0000002100 */
[----:B------:R-:W0:Y:S01]  /*0020*/  S2UR UR4, SR_CTAID.X ;  /* 0x00000000000479c3 */ /* 0x000e220000002500 */
[----:B------:R-:W1:Y:S07]  /*0030*/  LDCU UR5, c[0x0][0x380] ;  /* 0x00007000ff0577ac */ /* 0x000e6e0008000800 */
[----:B------:R-:W0:Y:S02]  /*0040*/  LDC R3, c[0x0][0x360] ;  /* 0x0000d800ff037b82 */ /* 0x000e240000000800 */
[----:B0-----:R-:W-:-:S05]  /*0050*/  IMAD R0, R3, UR4, R0 ;  /* 0x0000000403007c24 */ /* 0x001fca000f8e0200 */
[----:B-1----:R-:W-:-:S13]  /*0060*/  ISETP.GE.AND P0, PT, R0, UR5, PT ;  /* 0x0000000500007c0c */ /* 0x002fda000bf06270 */
[----:B------:R-:W-:Y:S05]  /*0070*/  @P0 EXIT ;  /* 0x000000000000094d */ /* 0x000fea0003800000 */
[----:B------:R-:W0:Y:S01]  /*0080*/  LDC R3, c[0x0][0x388] ;  /* 0x0000e200ff037b82 */ /* 0x000e220000000800 */
[----:B------:R-:W-:Y:S01]  /*0090*/  IMAD.MOV.U32 R8, RZ, RZ, 0x0 ;  /* 0x00000000ff087424 */ /* 0x000fe200078e00ff */
[----:B------:R-:W1:Y:S01]  /*00a0*/  LDCU.64 UR4, c[0x0][0x3a0] ;  /* 0x00007400ff0477ac */ /* 0x000e620008000a00 */
[----:B------:R-:W-:Y:S05]  /*00b0*/  BSSY.RECONVERGENT B0, `(.L_x_0) ;  /* 0x0000033000007945 */ /* 0x000fea0003800200 */
[----:B------:R-:W1:Y:S01]  /*00c0*/  LDC.64 R10, c[0x0][0x390] ;  /* 0x0000e400ff0a7b82 */ /* 0x000e620000000a00 */
[----:B0-----:R-:W-:-:S04]  /*00d0*/  IABS R7, R3 ;  /* 0x0000000300077213 */ /* 0x001fc80000000000 */
[----:B------:R-:W0:Y:S08]  /*00e0*/  I2F.RP R2, R7 ;  /* 0x0000000700027306 */ /* 0x000e300000209400 */
[----:B0-----:R-:W0:Y:S02]  /*00f0*/  MUFU.RCP R2, R2 ;  /* 0x0000000200027308 */ /* 0x001e240000001000 */
[----:B0-----:R-:W-:-:S06]  /*0100*/  VIADD R4, R2, 0xffffffe ;  /* 0x0ffffffe02047836 */ /* 0x001fcc0000000000 */
[----:B------:R0:W2:Y:S02]  /*0110*/  F2I.FTZ.U32.TRUNC.NTZ R5, R4 ;  /* 0x0000000400057305 */ /* 0x0000a4000021f000 */
[----:B0-----:R-:W-:Y:S02]  /*0120*/  IMAD.MOV.U32 R4, RZ, RZ, RZ ;  /* 0x000000ffff047224 */ /* 0x001fe400078e00ff */
[----:B--2---:R-:W-:-:S04]  /*0130*/  IMAD.MOV R6, RZ, RZ, -R5 ;  /* 0x000000ffff067224 */ /* 0x004fc800078e0a05 */
[----:B------:R-:W-:Y:S01]  /*0140*/  IMAD R9, R6, R7, RZ ;  /* 0x0000000706097224 */ /* 0x000fe200078e02ff */
[----:B------:R-:W-:-:S03]  /*0150*/  IABS R6, R0 ;  /* 0x0000000000067213 */ /* 0x000fc60000000000 */
[----:B------:R-:W-:-:S04]  /*0160*/  IMAD.HI.U32 R5, R5, R9, R4 ;  /* 0x0000000905057227 */ /* 0x000fc800078e0004 */
[----:B------:R-:W-:Y:S02]  /*0170*/  IMAD.MOV.U32 R9, RZ, RZ, 0x40890000 ;  /* 0x40890000ff097424 */ /* 0x000fe400078e00ff */
[----:B------:R-:W-:Y:S02]  /*0180*/  IMAD.HI.U32 R19, R5, R6, RZ ;  /* 0x0000000605137227 */ /* 0x000fe400078e00ff */
[----:B------:R-:W0:Y:S02]  /*0190*/  MUFU.RCP64H R5, 800 ;  /* 0x4089000000057908 */ /* 0x000e240000001800 */
[----:B------:R-:W-:Y:S02]  /*01a0*/  IMAD.MOV R2, RZ, RZ, -R19 ;  /* 0x000000ffff027224 */ /* 0x000fe400078e0a13 */
[----:B------:R-:W-:Y:S02]  /*01b0*/  IMAD.MOV.U32 R4, RZ, RZ, 0x1 ;  /* 0x00000001ff047424 */ /* 0x000fe400078e00ff */
[----:B------:R-:W-:-:S05]  /*01c0*/  IMAD R2, R7, R2, R6 ;  /* 0x0000000207027224 */ /* 0x000fca00078e0206 */
[----:B------:R-:W-:-:S13]  /*01d0*/  ISETP.GT.U32.AND P1, PT, R7, R2, PT ;  /* 0x000000020700720c */ /* 0x000fda0003f24070 */
[----:B------:R-:W-:Y:S02]  /*01e0*/  @!P1 IMAD.IADD R2, R2, 0x1, -R7 ;  /* 0x0000000102029824 */ /* 0x000fe400078e0a07 */
[----:B------:R-:W-:Y:S01]  /*01f0*/  @!P1 VIADD R19, R19, 0x1 ;  /* 0x0000000113139836 */ /* 0x000fe20000000000 */
[----:B------:R-:W-:Y:S02]  /*0200*/  ISETP.NE.AND P1, PT, R3, RZ, PT ;  /* 0x000000ff0300720c */ /* 0x000fe40003f25270 */
[----:B------:R-:W-:Y:S01]  /*0210*/  ISETP.GE.U32.AND P0, PT, R2, R7, PT ;  /* 0x000000070200720c */ /* 0x000fe20003f06070 */
[----:B0-----:R-:W-:Y:S01]  /*0220*/  DFMA R6, R4, -R8, 1 ;  /* 0x3ff000000406742b */ /* 0x001fe20000000808 */
[----:B------:R-:W-:-:S04]  /*0230*/  LOP3.LUT R2, R0, R3, RZ, 0x3c, !PT ;  /* 0x0000000300027212 */ /* 0x000fc800078e3cff */
[----:B------:R-:W-:-:S03]  /*0240*/  ISETP.GE.AND P2, PT, R2, RZ, PT ;  /* 0x000000ff0200720c */ /* 0x000fc60003f46270 */
[----:B------:R-:W-:-:S04]  /*0250*/  DFMA R6, R6, R6, R6 ;  /* 0x000000060606722b */ /* 0x000fc80000000006 */
[----:B------:R-:W-:-:S04]  /*0260*/  @P0 VIADD R19, R19, 0x1 ;  /* 0x0000000113130836 */ /* 0x000fc80000000000 */
[----:B------:R-:W-:Y:S02]  /*0270*/  DFMA R6, R4, R6, R4 ;  /* 0x000000060406722b */ /* 0x000fe40000000004 */
[----:B------:R-:W-:Y:S01]  /*0280*/  @!P2 IMAD.MOV R19, RZ, RZ, -R19 ;  /* 0x000000ffff13a224 */ /* 0x000fe200078e0a13 */
[----:B------:R-:W-:Y:S01]  /*0290*/  @!P1 LOP3.LUT R19, RZ, R3, RZ, 0x33, !PT ;  /* 0x00000003ff139212 */ /* 0x000fe200078e33ff */
[----:B-1----:R-:W-:Y:S01]  /*02a0*/  DADD R4, -R10, UR4 ;  /* 0x000000040a047e29 */ /* 0x002fe20008000100 */
[----:B------:R-:W-:-:S03]  /*02b0*/  UMOV UR4, URZ ;  /* 0x000000ff00047c82 */ /* 0x000fc60008000000 */
[----:B------:R-:W-:Y:S01]  /*02c0*/  IMAD.MOV R12, RZ, RZ, -R19 ;  /* 0x000000ffff0c7224 */ /* 0x000fe200078e0a13 */
[----:B------:R-:W-:-:S03]  /*02d0*/  DFMA R8, R6, -R8, 1 ;  /* 0x3ff000000608742b */ /* 0x000fc60000000808 */
[----:B------:R-:W-:-:S04]  /*02e0*/  IMAD R12, R3, R12, R0 ;  /* 0x0000000c030c7224 */ /* 0x000fc800078e0200 */
[----:B------:R-:W0:Y:S01]  /*02f0*/  I2F.F64 R2, R12 ;  /* 0x0000000c00027312 */ /* 0x000e220000201c00 */
[----:B------:R-:W-:Y:S01]  /*0300*/  DFMA R8, R6, R8, R6 ;  /* 0x000000080608722b */ /* 0x000fe20000000006 */
[----:B------:R-:W-:Y:S01]  /*0310*/  IMAD.MOV.U32 R7, RZ, RZ, 0x40890000 ;  /* 0x40890000ff077424 */ /* 0x000fe200078e00ff */
[----:B0-----:R-:W-:-:S08]  /*0320*/  DMUL R10, R2, R4 ;  /* 0x00000004020a7228 */ /* 0x001fd00000000000 */
[----:B------:R-:W-:Y:S02]  /*0330*/  DMUL R2, R10, R8 ;  /* 0x000000080a027228 */ /* 0x000fe40000000000 */
[----:B------:R-:W-:-:S06]  /*0340*/  FSETP.GEU.AND P1, PT, |R11|, 6.5827683646048100446e-37, PT ;  /* 0x036000000b00780b */ /* 0x000fcc0003f2e200 */
[----:B------:R-:W-:-:S08]  /*0350*/  DFMA R4, R2, -800, R10 ;  /* 0xc08900000204782b */ /* 0x000fd0000000000a */
[----:B------:R-:W-:-:S10]  /*0360*/  DFMA R2, R8, R4, R2 ;  /* 0x000000040802722b */ /* 0x000fd40000000002 */
[----:B------:R-:W-:-:S05]  /*0370*/  FFMA R4, RZ, 4.28125, R3 ;  /* 0x40890000ff047823 */ /* 0x000fca0000000003 */
[----:B------:R-:W-:-:S13]  /*0380*/  FSETP.GT.AND P0, PT, |R4|, 1.469367938527859385e-39, PT ;  /* 0x001000000400780b */ /* 0x000fda0003f04200 */
[----:B------:R-:W-:Y:S05]  /*0390*/  @P0 BRA P1, `(.L_x_1) ;  /* 0x0000000000100947 */ /* 0x000fea0000800000 */
[----:B------:R-:W-:-:S07]  /*03a0*/  MOV R18, 0x3c0 ;  /* 0x000003c000127802 */ /* 0x000fce0000000f00 */
[----:B------:R-:W-:Y:S05]  /*03b0*/  CALL.REL.NOINC `($__internal_0_$__cuda_sm20_div_rn_f64_full) ;  /* 0x0000000400107944 */ /* 0x000fea0003c00000 */
[----:B------:R-:W-:Y:S02]  /*03c0*/  IMAD.MOV.U32 R2, RZ, RZ, R14 ;  /* 0x000000ffff027224 */ /* 0x000fe400078e000e */
[----:B------:R-:W-:-:S07]  /*03d0*/  IMAD.MOV.U32 R3, RZ, RZ, R15 ;  /* 0x000000ffff037224 */ /* 0x000fce00078e000f */
.L_x_1:
[----:B------:R-:W-:Y:S05]  /*03e0*/  BSYNC.RECONVERGENT B0 ;  /* 0x0000000000007941 */ /* 0x000fea0003800200 */
.L_x_0:
[----:B------:R-:W0:Y:S01]  /*03f0*/  MUFU.RCP64H R5, 800 ;  /* 0x4089000000057908 */ /* 0x000e220000001800 */
[----:B------:R-:W-:Y:S01]  /*0400*/  IMAD.MOV.U32 R10, RZ, RZ, 0x0 ;  /* 0x00000000ff0a7424 */ /* 0x000fe200078e00ff */
[----:B------:R-:W1:Y:S01]  /*0410*/  LDC.64 R8, c[0x0][0x3a8] ;  /* 0x0000ea00ff087b82 */ /* 0x000e620000000a00 */
[----:B------:R-:W-:Y:S01]  /*0420*/  IMAD.MOV.U32 R11, RZ, RZ, 0x40890000 ;  /* 0x40890000ff0b7424 */ /* 0x000fe200078e00ff */
[----:B------:R-:W2:Y:S01]  /*0430*/  LDCU.128 UR8, c[0x0][0x390] ;  /* 0x00007200ff0877ac */ /* 0x000ea20008000c00 */
[----:B------:R-:W-:Y:S01]  /*0440*/  IMAD.MOV.U32 R4, RZ, RZ, 0x1 ;  /* 0x00000001ff047424 */ /* 0x000fe200078e00ff */
[----:B------:R-:W-:Y:S01]  /*0450*/  BSSY.RECONVERGENT B0, `(.L_x_2) ;  /* 0x0000017000007945 */ /* 0x000fe20003800200 */
[----:B------:R-:W3:Y:S04]  /*0460*/  LDCU.64 UR6, c[0x0][0x3b0] ;  /* 0x00007600ff0677ac */ /* 0x000ee80008000a00 */
[----:B0-----:R-:W-:-:S02]  /*0470*/  DFMA R12, R4, -R10, 1 ;  /* 0x3ff00000040c742b */ /* 0x001fc4000000080a */
[----:B--2---:R-:W-:-:S06]  /*0480*/  DADD R2, R2, UR8 ;  /* 0x0000000802027e29 */ /* 0x004fcc0008000000 */
[----:B------:R-:W-:Y:S02]  /*0490*/  DFMA R12, R12, R12, R12 ;  /* 0x0000000c0c0c722b */ /* 0x000fe4000000000c */
[----:B-1----:R-:W-:Y:S02]  /*04a0*/  DADD R8, R8, -UR10 ;  /* 0x8000000a08087e29 */ /* 0x002fe40008000000 */
[----:B---3--:R-:W-:-:S04]  /*04b0*/  DADD R2, R2, UR6 ;  /* 0x0000000602027e29 */ /* 0x008fc80008000000 */
[----:B------:R-:W-:Y:S01]  /*04c0*/  DFMA R12, R4, R12, R4 ;  /* 0x0000000c040c722b */ /* 0x000fe20000000004 */
[----:B------:R-:W0:Y:S07]  /*04d0*/  I2F.F64 R4, R19 ;  /* 0x0000001300047312 */ /* 0x000e2e0000201c00 */
[----:B------:R-:W-:-:S08]  /*04e0*/  DFMA R14, R12, -R10, 1 ;  /* 0x3ff000000c0e742b */ /* 0x000fd0000000080a */
[----:B------:R-:W-:Y:S02]  /*04f0*/  DFMA R14, R12, R14, R12 ;  /* 0x0000000e0c0e722b */ /* 0x000fe4000000000c */
        /* <DEDUP_REMOVED lines=12> */
.L_x_3:
[----:B------:R-:W-:Y:S05]  /*05c0*/  BSYNC.RECONVERGENT B0 ;  /* 0x0000000000007941 */ /* 0x000fea0003800200 */
.L_x_2:
[----:B------:R-:W0:Y:S01]  /*05d0*/  LDCU UR8, c[0x0][0x384] ;  /* 0x00007080ff0877ac */ /* 0x000e220008000800 */
[----:B------:R-:W1:Y:S01]  /*05e0*/  LDCU.64 UR4, c[0x0][0x398] ;  /* 0x00007300ff0477ac */ /* 0x000e620008000a00 */
[----:B------:R-:W2:Y:S01]  /*05f0*/  LDCU.64 UR6, c[0x0][0x3b8] ;  /* 0x00007700ff0677ac */ /* 0x000ea20008000a00 */
[----:B0-----:R-:W-:Y:S01]  /*0600*/  UISETP.GE.AND UP0, UPT, UR8, 0x1, UPT ;  /* 0x000000010800788c */ /* 0x001fe2000bf06270 */
[----:B-1----:R-:W-:Y:S01]  /*0610*/  DADD R4, R4, UR4 ;  /* 0x0000000404047e29 */ /* 0x002fe20008000000 */
[----:B------:R-:W0:Y:S07]  /*0620*/  LDCU.64 UR4, c[0x0][0x358] ;  /* 0x00006b00ff0477ac */ /* 0x000e2e0008000a00 */
[----:B--2---:R-:W-:Y:S01]  /*0630*/  DADD R12, R4, UR6 ;  /* 0x00000006040c7e29 */ /* 0x004fe20008000000 */
[----:B------:R-:W-:Y:S01]  /*0640*/  CS2R R4, SRZ ;  /* 0x0000000000047805 */ /* 0x000fe2000001ff00 */
[----:B------:R-:W-:Y:S09]  /*0650*/  BRA.U !UP0, `(.L_x_4) ;  /* 0x0000000108587547 */ /* 0x000ff2000b800000 */
[----:B------:R-:W-:Y:S01]  /*0660*/  BSSY.RECONVERGENT B0, `(.L_x_5) ;  /* 0x0000014000007945 */ /* 0x000fe20003800200 */
[----:B------:R-:W-:Y:S01]  /*0670*/  IMAD.MOV.U32 R16, RZ, RZ, RZ ;  /* 0x000000ffff107224 */ /* 0x000fe200078e00ff */
[----:B------:R-:W-:Y:S02]  /*0680*/  CS2R R4, SRZ ;  /* 0x0000000000047805 */ /* 0x000fe4000001ff00 */
[----:B------:R-:W-:Y:S01]  /*0690*/  CS2R R6, SRZ ;  /* 0x0000000000067805 */ /* 0x000fe2000001ff00 */
[----:B------:R-:W1:Y:S01]  /*06a0*/  LDCU UR6, c[0x0][0x384] ;  /* 0x00007080ff0677ac */ /* 0x000e620008000800 */
[----:B------:R-:W2:Y:S05]  /*06b0*/  LDCU UR7, c[0x0][0x384] ;  /* 0x00007080ff0777ac */ /* 0x000eaa0008000800 */
.L_x_7:
[----:B------:R-:W-:Y:S02]  /*06c0*/  DMUL R8, R6, R6 ;  /* 0x0000000606087228 */ /* 0x000fe40000000000 */
[----:B------:R-:W-:-:S08]  /*06d0*/  DMUL R14, R4, R4 ;  /* 0x00000004040e7228 */ /* 0x000fd00000000000 */
[----:B------:R-:W-:-:S08]  /*06e0*/  DADD R10, R8, R14 ;  /* 0x00000000080a7229 */ /* 0x000fd0000000000e */
[----:B------:R-:W-:-:S14]  /*06f0*/  DSETP.GEU.AND P0, PT, R10, 4, PT ;  /* 0x401000000a00742a */ /* 0x000fdc0003f0e000 */
[----:B------:R-:W-:Y:S05]  /*0700*/  @P0 BRA `(.L_x_6) ;  /* 0x0000000000240947 */ /* 0x000fea0003800000 */
[----:B------:R-:W-:Y:S01]  /*0710*/  VIADD R16, R16, 0x1 ;  /* 0x0000000110107836 */ /* 0x000fe20000000000 */
[----:B------:R-:W-:Y:S02]  /*0720*/  DMUL R10, R6, R4 ;  /* 0x00000004060a7228 */ /* 0x000fe40000000000 */
[----:B------:R-:W-:Y:S02]  /*0730*/  DADD R8, R8, -R14 ;  /* 0x0000000008087229 */ /* 0x000fe4000000080e */
[----:B--2---:R-:W-:-:S04]  /*0740*/  ISETP.NE.AND P0, PT, R16, UR7, PT ;  /* 0x0000000710007c0c */ /* 0x004fc8000bf05270 */
[----:B------:R-:W-:Y:S02]  /*0750*/  DFMA R4, R6, R4, R10 ;  /* 0x000000040604722b */ /* 0x000fe4000000000a */
[----:B------:R-:W-:-:S06]  /*0760*/  DADD R6, R2, R8 ;  /* 0x0000000002067229 */ /* 0x000fcc0000000008 */
[----:B------:R-:W-:Y:S01]  /*0770*/  DADD R4, R12, R4 ;  /* 0x000000000c047229 */ /* 0x000fe20000000004 */
[----:B------:R-:W-:Y:S10]  /*0780*/  @P0 BRA `(.L_x_7) ;  /* 0xfffffffc00cc0947 */ /* 0x000ff4000383ffff */
[----:B-1----:R-:W-:-:S07]  /*0790*/  IMAD.U32 R16, RZ, RZ, UR6 ;  /* 0x00000006ff107e24 */ /* 0x002fce000f8e00ff */
.L_x_6:
[----:B012---:R-:W-:Y:S05]  /*07a0*/  BSYNC.RECONVERGENT B0 ;  /* 0x0000000000007941 */ /* 0x007fea0003800200 */
.L_x_5:
[----:B------:R1:W2:Y:S02]  /*07b0*/  I2F.F64.U32 R4, R16 ;  /* 0x0000001000047312 */ /* 0x0002a40000201800 */
.L_x_4:
[----:B------:R-:W3:Y:S02]  /*07c0*/  LDC.64 R2, c[0x0][0x3c0] ;  /* 0x0000f000ff027b82 */ /* 0x000ee40000000a00 */
[----:B---3--:R-:W-:-:S05]  /*07d0*/  IMAD.WIDE R2, R0, 0x8, R2 ;  /* 0x0000000800027825 */ /* 0x008fca00078e0202 */
[----:B0-2---:R-:W-:Y:S01]  /*07e0*/  STG.E.64 desc[UR4][R2.64], R4 ;  /* 0x0000000402007986 */ /* 0x005fe2000c101b04 */
[----:B------:R-:W-:Y:S05]  /*07f0*/  EXIT ;  /* 0x000000000000794d */ /* 0x000fea0003800000 */
        .weak           $__internal_0_$__cuda_sm20_div_rn_f64_full
        .type           $__internal_0_$__cuda_sm20_div_rn_f64_full,@function
        .size           $__internal_0_$__cuda_sm20_div_rn_f64_full,(.L_x_14 - $__internal_0_$__cuda_sm20_div_rn_f64_full)
$__internal_0_$__cuda_sm20_div_rn_f64_full:
[C---:B------:R-:W-:Y:S01]  /*0800*/  FSETP.GEU.AND P0, PT, |R7|.reuse, 1.469367938527859385e-39, PT ;  /* 0x001000000700780b */ /* 0x040fe20003f0e200 */
[----:B------:R-:W-:Y:S01]  /*0810*/  IMAD.U32 R6, RZ, RZ, UR4 ;  /* 0x00000004ff067e24 */ /* 0x000fe2000f8e00ff */
[C---:B------:R-:W-:Y:S01]  /*0820*/  LOP3.LUT R5, R7.reuse, 0x800fffff, RZ, 0xc0, !PT ;  /* 0x800fffff07057812 */ /* 0x040fe200078ec0ff */
[----:B------:R-:W-:Y:S01]  /*0830*/  IMAD.U32 R4, RZ, RZ, UR4 ;  /* 0x00000004ff047e24 */ /* 0x000fe2000f8e00ff */
[----:B------:R-:W-:Y:S01]  /*0840*/  LOP3.LUT R23, R7, 0x7ff00000, RZ, 0xc0, !PT ;  /* 0x7ff0000007177812 */ /* 0x000fe200078ec0ff */
[----:B------:R-:W-:Y:S01]  /*0850*/  IMAD.MOV.U32 R9, RZ, RZ, R11 ;  /* 0x000000ffff097224 */ /* 0x000fe200078e000b */
[----:B------:R-:W-:Y:S01]  /*0860*/  LOP3.LUT R5, R5, 0x3ff00000, RZ, 0xfc, !PT ;  /* 0x3ff0000005057812 */ /* 0x000fe200078efcff */
[----:B------:R-:W-:Y:S01]  /*0870*/  IMAD.MOV.U32 R12, RZ, RZ, 0x1 ;  /* 0x00000001ff0c7424 */ /* 0x000fe200078e00ff */
[----:B------:R-:W-:Y:S01]  /*0880*/  BSSY.RECONVERGENT B1, `(.L_x_8) ;  /* 0x0000052000017945 */ /* 0x000fe20003800200 */
[----:B------:R-:W-:Y:S01]  /*0890*/  IMAD.MOV.U32 R8, RZ, RZ, R10 ;  /* 0x000000ffff087224 */ /* 0x000fe200078e000a */
[C---:B------:R-:W-:Y:S01]  /*08a0*/  FSETP.GEU.AND P2, PT, |R9|.reuse, 1.469367938527859385e-39, PT ;  /* 0x001000000900780b */ /* 0x040fe20003f4e200 */
[----:B------:R-:W-:Y:S01]  /*08b0*/  IMAD.MOV.U32 R21, RZ, RZ, 0x1ca00000 ;  /* 0x1ca00000ff157424 */ /* 0x000fe200078e00ff */
[----:B------:R-:W-:Y:S01]  /*08c0*/  LOP3.LUT R20, R9, 0x7ff00000, RZ, 0xc0, !PT ;  /* 0x7ff0000009147812 */ /* 0x000fe200078ec0ff */
[----:B------:R-:W-:-:S03]  /*08d0*/  @!P0 DMUL R4, R6, 8.98846567431157953865e+307 ;  /* 0x7fe0000006048828 */ /* 0x000fc60000000000 */
[C---:B------:R-:W-:Y:S01]  /*08e0*/  ISETP.GE.U32.AND P1, PT, R20.reuse, R23, PT ;  /* 0x000000171400720c */ /* 0x040fe20003f26070 */
[----:B------:R-:W-:Y:S02]  /*08f0*/  IMAD.MOV.U32 R22, RZ, RZ, R20 ;  /* 0x000000ffff167224 */ /* 0x000fe400078e0014 */
[----:B------:R-:W0:Y:S04]  /*0900*/  MUFU.RCP64H R13, R5 ;  /* 0x00000005000d7308 */ /* 0x000e280000001800 */
[----:B------:R-:W-:Y:S02]  /*0910*/  @!P2 LOP3.LUT R15, R7, 0x7ff00000, RZ, 0xc0, !PT ;  /* 0x7ff00000070fa812 */ /* 0x000fe400078ec0ff */
[----:B------:R-:W-:Y:S02]  /*0920*/  @!P0 LOP3.LUT R23, R5, 0x7ff00000, RZ, 0xc0, !PT ;  /* 0x7ff0000005178812 */ /* 0x000fe400078ec0ff */
[----:B------:R-:W-:-:S03]  /*0930*/  @!P2 ISETP.GE.U32.AND P3, PT, R20, R15, PT ;  /* 0x0000000f1400a20c */ /* 0x000fc60003f66070 */
[----:B------:R-:W-:Y:S01]  /*0940*/  VIADD R25, R23, 0xffffffff ;  /* 0xffffffff17197836 */ /* 0x000fe20000000000 */
[----:B------:R-:W-:-:S04]  /*0950*/  @!P2 SEL R15, R21, 0x63400000, !P3 ;  /* 0x63400000150fa807 */ /* 0x000fc80005800000 */
[----:B------:R-:W-:Y:S01]  /*0960*/  @!P2 LOP3.LUT R16, R15, 0x80000000, R9, 0xf8, !PT ;  /* 0x800000000f10a812 */ /* 0x000fe200078ef809 */
[----:B0-----:R-:W-:-:S03]  /*0970*/  DFMA R10, R12, -R4, 1 ;  /* 0x3ff000000c0a742b */ /* 0x001fc60000000804 */
[----:B------:R-:W-:Y:S01]  /*0980*/  @!P2 LOP3.LUT R17, R16, 0x100000, RZ, 0xfc, !PT ;  /* 0x001000001011a812 */ /* 0x000fe200078efcff */
[----:B------:R-:W-:-:S04]  /*0990*/  @!P2 IMAD.MOV.U32 R16, RZ, RZ, RZ ;  /* 0x000000ffff10a224 */ /* 0x000fc800078e00ff */
[----:B------:R-:W-:-:S08]  /*09a0*/  DFMA R10, R10, R10, R10 ;  /* 0x0000000a0a0a722b */ /* 0x000fd0000000000a */
[----:B------:R-:W-:Y:S01]  /*09b0*/  DFMA R12, R12, R10, R12 ;  /* 0x0000000a0c0c722b */ /* 0x000fe2000000000c */
[----:B------:R-:W-:Y:S01]  /*09c0*/  SEL R11, R21, 0x63400000, !P1 ;  /* 0x63400000150b7807 */ /* 0x000fe20004800000 */
[----:B------:R-:W-:-:S03]  /*09d0*/  IMAD.MOV.U32 R10, RZ, RZ, R8 ;  /* 0x000000ffff0a7224 */ /* 0x000fc600078e0008 */
[----:B------:R-:W-:-:S03]  /*09e0*/  LOP3.LUT R11, R11, 0x800fffff, R9, 0xf8, !PT ;  /* 0x800fffff0b0b7812 */ /* 0x000fc600078ef809 */
[----:B------:R-:W-:-:S03]  /*09f0*/  DFMA R14, R12, -R4, 1 ;  /* 0x3ff000000c0e742b */ /* 0x000fc60000000804 */
[----:B------:R-:W-:-:S05]  /*0a00*/  @!P2 DFMA R10, R10, 2, -R16 ;  /* 0x400000000a0aa82b */ /* 0x000fca0000000810 */
[----:B------:R-:W-:-:S05]  /*0a10*/  DFMA R14, R12, R14, R12 ;  /* 0x0000000e0c0e722b */ /* 0x000fca000000000c */
[----:B------:R-:W-:-:S03]  /*0a20*/  @!P2 LOP3.LUT R22, R11, 0x7ff00000, RZ, 0xc0, !PT ;  /* 0x7ff000000b16a812 */ /* 0x000fc600078ec0ff */
[----:B------:R-:W-:Y:S02]  /*0a30*/  DMUL R12, R14, R10 ;  /* 0x0000000a0e0c7228 */ /* 0x000fe40000000000 */
[----:B------:R-:W-:-:S05]  /*0a40*/  VIADD R24, R22, 0xffffffff ;  /* 0xffffffff16187836 */ /* 0x000fca0000000000 */
[----:B------:R-:W-:Y:S01]  /*0a50*/  ISETP.GT.U32.AND P0, PT, R24, 0x7feffffe, PT ;  /* 0x7feffffe1800780c */ /* 0x000fe20003f04070 */
[----:B------:R-:W-:-:S03]  /*0a60*/  DFMA R16, R12, -R4, R10 ;  /* 0x800000040c10722b */ /* 0x000fc6000000000a */
[----:B------:R-:W-:-:S05]  /*0a70*/  ISETP.GT.U32.OR P0, PT, R25, 0x7feffffe, P0 ;  /* 0x7feffffe1900780c */ /* 0x000fca0000704470 */
[----:B------:R-:W-:-:S08]  /*0a80*/  DFMA R12, R14, R16, R12 ;  /* 0x000000100e0c722b */ /* 0x000fd0000000000c */
[----:B------:R-:W-:Y:S05]  /*0a90*/  @P0 BRA `(.L_x_9) ;  /* 0x00000000006c0947 */ /* 0x000fea0003800000 */
[----:B------:R-:W-:Y:S01]  /*0aa0*/  LOP3.LUT R9, R7, 0x7ff00000, RZ, 0xc0, !PT ;  /* 0x7ff0000007097812 */ /* 0x000fe200078ec0ff */
[----:B------:R-:W-:-:S03]  /*0ab0*/  IMAD.MOV.U32 R16, RZ, RZ, RZ ;  /* 0x000000ffff107224 */ /* 0x000fc600078e00ff */
[CC--:B------:R-:W-:Y:S02]  /*0ac0*/  VIADDMNMX R8, R20.reuse, -R9.reuse, 0xb9600000, !PT ;  /* 0xb960000014087446 */ /* 0x0c0fe40007800909 */
[----:B------:R-:W-:Y:S02]  /*0ad0*/  ISETP.GE.U32.AND P0, PT, R20, R9, PT ;  /* 0x000000091400720c */ /* 0x000fe40003f06070 */
[----:B------:R-:W-:Y:S02]  /*0ae0*/  VIMNMX R8, PT, PT, R8, 0x46a00000, PT ;  /* 0x46a0000008087848 */ /* 0x000fe40003fe0100 */
[----:B------:R-:W-:-:S05]  /*0af0*/  SEL R21, R21, 0x63400000, !P0 ;  /* 0x6340000015157807 */ /* 0x000fca0004000000 */
[----:B------:R-:W-:-:S04]  /*0b00*/  IMAD.IADD R8, R8, 0x1, -R21 ;  /* 0x0000000108087824 */ /* 0x000fc800078e0a15 */
[----:B------:R-:W-:-:S06]  /*0b10*/  VIADD R17, R8, 0x7fe00000 ;  /* 0x7fe0000008117836 */ /* 0x000fcc0000000000 */
[----:B------:R-:W-:-:S10]  /*0b20*/  DMUL R14, R12, R16 ;  /* 0x000000100c0e7228 */ /* 0x000fd40000000000 */
[----:B------:R-:W-:-:S13]  /*0b30*/  FSETP.GTU.AND P0, PT, |R15|, 1.469367938527859385e-39, PT ;  /* 0x001000000f00780b */ /* 0x000fda0003f0c200 */
[----:B------:R-:W-:Y:S05]  /*0b40*/  @P0 BRA `(.L_x_10) ;  /* 0x0000000000940947 */ /* 0x000fea0003800000 */
[----:B------:R-:W-:Y:S01]  /*0b50*/  DFMA R4, R12, -R4, R10 ;  /* 0x800000040c04722b */ /* 0x000fe2000000000a */
[----:B------:R-:W-:-:S09]  /*0b60*/  IMAD.MOV.U32 R16, RZ, RZ, RZ ;  /* 0x000000ffff107224 */ /* 0x000fd200078e00ff */
[C---:B------:R-:W-:Y:S02]  /*0b70*/  FSETP.NEU.AND P0, PT, R5.reuse, RZ, PT ;  /* 0x000000ff0500720b */ /* 0x040fe40003f0d000 */
[----:B------:R-:W-:-:S04]  /*0b80*/  LOP3.LUT R9, R5, 0x80000000, R7, 0x48, !PT ;  /* 0x8000000005097812 */ /* 0x000fc800078e4807 */
[----:B------:R-:W-:-:S07]  /*0b90*/  LOP3.LUT R17, R9, R17, RZ, 0xfc, !PT ;  /* 0x0000001109117212 */ /* 0x000fce00078efcff */
[----:B------:R-:W-:Y:S05]  /*0ba0*/  @!P0 BRA `(.L_x_10) ;  /* 0x00000000007c8947 */ /* 0x000fea0003800000 */
[----:B------:R-:W-:Y:S02]  /*0bb0*/  IMAD.MOV R5, RZ, RZ, -R8 ;  /* 0x000000ffff057224 */ /* 0x000fe400078e0a08 */
[----:B------:R-:W-:-:S06]  /*0bc0*/  IMAD.MOV.U32 R4, RZ, RZ, RZ ;  /* 0x000000ffff047224 */ /* 0x000fcc00078e00ff */
[----:B------:R-:W-:Y:S02]  /*0bd0*/  DFMA R4, R14, -R4, R12 ;  /* 0x800000040e04722b */ /* 0x000fe4000000000c */
[----:B------:R-:W-:-:S04]  /*0be0*/  DMUL.RP R12, R12, R16 ;  /* 0x000000100c0c7228 */ /* 0x000fc80000008000 */
[----:B------:R-:W-:-:S04]  /*0bf0*/  IADD3 R4, PT, PT, -R8, -0x43300000, RZ ;  /* 0xbcd0000008047810 */ /* 0x000fc80007ffe1ff */
[----:B------:R-:W-:Y:S02]  /*0c00*/  FSETP.NEU.AND P0, PT, |R5|, R4, PT ;  /* 0x000000040500720b */ /* 0x000fe40003f0d200 */
[----:B------:R-:W-:Y:S02]  /*0c10*/  LOP3.LUT R9, R13, R9, RZ, 0x3c, !PT ;  /* 0x000000090d097212 */ /* 0x000fe400078e3cff */
[----:B------:R-:W-:Y:S02]  /*0c20*/  FSEL R14, R12, R14, !P0 ;  /* 0x0000000e0c0e7208 */ /* 0x000fe40004000000 */
[----:B------:R-:W-:Y:S01]  /*0c30*/  FSEL R15, R9, R15, !P0 ;  /* 0x0000000f090f7208 */ /* 0x000fe20004000000 */
[----:B------:R-:W-:Y:S06]  /*0c40*/  BRA `(.L_x_10) ;  /* 0x0000000000547947 */ /* 0x000fec0003800000 */
.L_x_9:
[----:B------:R-:W-:-:S14]  /*0c50*/  DSETP.NAN.AND P0, PT, R8, R8, PT ;  /* 0x000000080800722a */ /* 0x000fdc0003f08000 */
[----:B------:R-:W-:Y:S05]  /*0c60*/  @P0 BRA `(.L_x_11) ;  /* 0x0000000000440947 */ /* 0x000fea0003800000 */
[----:B------:R-:W-:-:S14]  /*0c70*/  DSETP.NAN.AND P0, PT, R6, R6, PT ;  /* 0x000000060600722a */ /* 0x000fdc0003f08000 */
[----:B------:R-:W-:Y:S05]  /*0c80*/  @P0 BRA `(.L_x_12) ;  /* 0x0000000000300947 */ /* 0x000fea0003800000 */
[----:B------:R-:W-:Y:S01]  /*0c90*/  ISETP.NE.AND P0, PT, R22, R23, PT ;  /* 0x000000171600720c */ /* 0x000fe20003f05270 */
[----:B------:R-:W-:Y:S02]  /*0ca0*/  IMAD.MOV.U32 R14, RZ, RZ, 0x0 ;  /* 0x00000000ff0e7424 */ /* 0x000fe400078e00ff */
[----:B------:R-:W-:-:S10]  /*0cb0*/  IMAD.MOV.U32 R15, RZ, RZ, -0x80000 ;  /* 0xfff80000ff0f7424 */ /* 0x000fd400078e00ff */
[----:B------:R-:W-:Y:S05]  /*0cc0*/  @!P0 BRA `(.L_x_10) ;  /* 0x0000000000348947 */ /* 0x000fea0003800000 */
[----:B------:R-:W-:Y:S02]  /*0cd0*/  ISETP.NE.AND P0, PT, R22, 0x7ff00000, PT ;  /* 0x7ff000001600780c */ /* 0x000fe40003f05270 */
[----:B------:R-:W-:Y:S02]  /*0ce0*/  LOP3.LUT R15, R9, 0x80000000, R7, 0x48, !PT ;  /* 0x80000000090f7812 */ /* 0x000fe400078e4807 */
[----:B------:R-:W-:-:S13]  /*0cf0*/  ISETP.EQ.OR P0, PT, R23, RZ, !P0 ;  /* 0x000000ff1700720c */ /* 0x000fda0004702670 */
[----:B------:R-:W-:Y:S01]  /*0d00*/  @P0 LOP3.LUT R4, R15, 0x7ff00000, RZ, 0xfc, !PT ;  /* 0x7ff000000f040812 */ /* 0x000fe200078efcff */
[----:B------:R-:W-:Y:S02]  /*0d10*/  @!P0 IMAD.MOV.U32 R14, RZ, RZ, RZ ;  /* 0x000000ffff0e8224 */ /* 0x000fe400078e00ff */
[----:B------:R-:W-:Y:S02]  /*0d20*/  @P0 IMAD.MOV.U32 R14, RZ, RZ, RZ ;  /* 0x000000ffff0e0224 */ /* 0x000fe400078e00ff */
[----:B------:R-:W-:Y:S01]  /*0d30*/  @P0 IMAD.MOV.U32 R15, RZ, RZ, R4 ;  /* 0x000000ffff0f0224 */ /* 0x000fe200078e0004 */
[----:B------:R-:W-:Y:S06]  /*0d40*/  BRA `(.L_x_10) ;  /* 0x0000000000147947 */ /* 0x000fec0003800000 */
.L_x_12:
[----:B------:R-:W-:Y:S01]  /*0d50*/  LOP3.LUT R15, R7, 0x80000, RZ, 0xfc, !PT ;  /* 0x00080000070f7812 */ /* 0x000fe200078efcff */
[----:B------:R-:W-:Y:S01]  /*0d60*/  IMAD.MOV.U32 R14, RZ, RZ, R6 ;  /* 0x000000ffff0e7224 */ /* 0x000fe200078e0006 */
[----:B------:R-:W-:Y:S06]  /*0d70*/  BRA `(.L_x_10) ;  /* 0x0000000000087947 */ /* 0x000fec0003800000 */
.L_x_11:
[----:B------:R-:W-:Y:S01]  /*0d80*/  LOP3.LUT R15, R9, 0x80000, RZ, 0xfc, !PT ;  /* 0x00080000090f7812 */ /* 0x000fe200078efcff */
[----:B------:R-:W-:-:S07]  /*0d90*/  IMAD.MOV.U32 R14, RZ, RZ, R8 ;  /* 0x000000ffff0e7224 */ /* 0x000fce00078e0008 */
.L_x_10:
[----:B------:R-:W-:Y:S05]  /*0da0*/  BSYNC.RECONVERGENT B1 ;  /* 0x0000000000017941 */ /* 0x000fea0003800200 */
.L_x_8:
[----:B------:R-:W-:Y:S02]  /*0db0*/  IMAD.MOV.U32 R4, RZ, RZ, R18 ;  /* 0x000000ffff047224 */ /* 0x000fe400078e0012 */
[----:B------:R-:W-:-:S04]  /*0dc0*/  IMAD.MOV.U32 R5, RZ, RZ, 0x0 ;  /* 0x00000000ff057424 */ /* 0x000fc800078e00ff */
[----:B------:R-:W-:Y:S05]  /*0dd0*/  RET.REL.NODEC R4 `(mandelbrot) ;  /* 0xfffffff004887950 */ /* 0x000fea0003c3ffff */
.L_x_13:
[----:B------:R-:W-:-:S00]  /*0de0*/  BRA `(.L_x_13) ;  /* 0xfffffffc00fc7947 */ /* 0x000fc0000383ffff */
[----:B------:R-:W-:-:S00]  /*0df0*/  NOP ;  /* 0x0000000000007918 */ /* 0x000fc00000000000 */
        /* <DEDUP_REMOVED lines=8> */
.L_x_14:


//--------------------- .nv.shared.reserved.0     --------------------------
	.section	.nv.shared.reserved.0,"aw",@nobits
	.weak		__nv_reservedSMEM_offset_0_alias
	.size		__nv_reservedSMEM_offset_0_alias, 0, 64
	.other		__nv_reservedSMEM_offset_0_alias,@"STO_CUDA_RESERVED_SHARED STV_DEFAULT"
__nv_reservedSMEM_offset_0_alias:
	.zero		0
	.zero		64


//--------------------- .nv.constant0.mandelbrot  --------------------------
	.section	.nv.constant0.mandelbrot,"a",@progbits
	.sectionflags	@""
	.align	4
.nv.constant0.mandelbrot:
	.zero		968


//--------------------- SYMBOLS --------------------------

	.type		.nv.reservedSmem.offset0,@object
	.size		.nv.reservedSmem.offset0,0x4
